//
// Generated by NVIDIA NVVM Compiler
//
// Compiler Build ID: CL-36424714
// Cuda compilation tools, release 13.0, V13.0.88
// Based on NVVM 20.0.0
//

.version 9.0
.target sm_100
.address_size 64

	// .globl	_Z9vectorAddPKiS0_Pii
// _ZZ9vectorAddPKiS0_PiiE5cache has been demoted

.visible .entry _Z9vectorAddPKiS0_Pii(
	.param .u64 .ptr .align 1 _Z9vectorAddPKiS0_Pii_param_0,
	.param .u64 .ptr .align 1 _Z9vectorAddPKiS0_Pii_param_1,
	.param .u64 .ptr .align 1 _Z9vectorAddPKiS0_Pii_param_2,
	.param .u32 _Z9vectorAddPKiS0_Pii_param_3
)
{
	.reg .pred 	%p<4>;
	.reg .b32 	%r<25>;
	.reg .b64 	%rd<12>;
	// demoted variable
	.shared .align 4 .b8 _ZZ9vectorAddPKiS0_PiiE5cache[1024];
	ld.param.u64 	%rd3, [_Z9vectorAddPKiS0_Pii_param_0];
	ld.param.u64 	%rd4, [_Z9vectorAddPKiS0_Pii_param_1];
	ld.param.u64 	%rd5, [_Z9vectorAddPKiS0_Pii_param_2];
	ld.param.u32 	%r11, [_Z9vectorAddPKiS0_Pii_param_3];
	mov.u32 	%r1, %ctaid.x;
	mov.u32 	%r2, %ntid.x;
	mov.u32 	%r3, %tid.x;
	mad.lo.s32 	%r23, %r1, %r2, %r3;
	setp.ge.s32 	%p1, %r23, %r11;
	mov.b32 	%r24, 0;
	@%p1 bra 	$L__BB0_3;
	mov.u32 	%r14, %nctaid.x;
	mul.lo.s32 	%r5, %r2, %r14;
	cvta.to.global.u64 	%rd1, %rd3;
	cvta.to.global.u64 	%rd2, %rd4;
	mov.b32 	%r24, 0;
$L__BB0_2:
	mul.wide.s32 	%rd6, %r23, 4;
	add.s64 	%rd7, %rd1, %rd6;
	ld.global.u32 	%r15, [%rd7];
	add.s64 	%rd8, %rd2, %rd6;
	ld.global.u32 	%r16, [%rd8];
	add.s32 	%r17, %r15, %r24;
	add.s32 	%r24, %r17, %r16;
	add.s32 	%r23, %r23, %r5;
	setp.lt.s32 	%p2, %r23, %r11;
	@%p2 bra 	$L__BB0_2;
$L__BB0_3:
	shl.b32 	%r18, %r3, 2;
	mov.u32 	%r19, _ZZ9vectorAddPKiS0_PiiE5cache;
	add.s32 	%r20, %r19, %r18;
	st.shared.u32 	[%r20], %r24;
	bar.sync 	0;
	setp.ne.s32 	%p3, %r3, 0;
	@%p3 bra 	$L__BB0_5;
	ld.shared.u32 	%r21, [_ZZ9vectorAddPKiS0_PiiE5cache];
	cvta.to.global.u64 	%rd9, %rd5;
	mul.wide.u32 	%rd10, %r1, 4;
	add.s64 	%rd11, %rd9, %rd10;
	st.global.u32 	[%rd11], %r21;
$L__BB0_5:
	ret;

}


// ===== COMPILED SASS (sm_100) =====

	.target	sm_100

	.elftype	@"ET_EXEC"


//--------------------- .note.nv.tkinfo           --------------------------
	.section	.note.nv.tkinfo,"",@"SHT_NOTE"
	.sectionflags	@"SHF_NOTE_NV_TKINFO"
	.tkinfo
        /*0018*/ 	.word	0x00000002
        /*0030*/ 	.string	""
        /*0030*/ 	.string	"ptxas"
        /*0030*/ 	.string	"Cuda compilation tools, release 13.0, V13.0.88"
        /*0030*/ 	.string	"Build cuda_13.0.r13.0/compiler.36424714_0"
        /*0030*/ 	.string	"-arch sm_100 -m 64 "



//--------------------- .note.nv.cuinfo           --------------------------
	.section	.note.nv.cuinfo,"",@"SHT_NOTE"
	.sectionflags	@"SHF_NOTE_NV_CUINFO"
        /*0018*/ 	.short	0x0002
        /*001a*/ 	.short	0x0064
        /*001c*/ 	.short	0x0082
	.zero		2


//--------------------- .nv.info                  --------------------------
	.section	.nv.info,"",@"SHT_CUDA_INFO"
	.align	4


	//----- nvinfo : EIATTR_REGCOUNT
	.align		4
        /*0000*/ 	.byte	0x04, 0x2f
        /*0002*/ 	.short	(.L_1 - .L_0)
	.align		4
.L_0:
        /*0004*/ 	.word	index@(_Z9vectorAddPKiS0_Pii)
        /*0008*/ 	.word	0x00000010


	//----- nvinfo : EIATTR_FRAME_SIZE
	.align		4
.L_1:
        /*000c*/ 	.byte	0x04, 0x11
        /*000e*/ 	.short	(.L_3 - .L_2)
	.align		4
.L_2:
        /*0010*/ 	.word	index@(_Z9vectorAddPKiS0_Pii)
        /*0014*/ 	.word	0x00000000


	//----- nvinfo : EIATTR_MIN_STACK_SIZE
	.align		4
.L_3:
        /*0018*/ 	.byte	0x04, 0x12
        /*001a*/ 	.short	(.L_5 - .L_4)
	.align		4
.L_4:
        /*001c*/ 	.word	index@(_Z9vectorAddPKiS0_Pii)
        /*0020*/ 	.word	0x00000000
.L_5:


//--------------------- .nv.compat                --------------------------
	.section	.nv.compat,"",@"SHT_CUDA_COMPAT_INFO"
	.align	4
        /*0000*/ 	.byte	0x02, 0x09, 0x00, 0x00, 0x02, 0x02, 0x01, 0x00, 0x02, 0x05, 0x05, 0x00, 0x03, 0x07, 0x01, 0x01
        /*0010*/ 	.byte	0x02, 0x03, 0x00, 0x00, 0x02, 0x06, 0x01, 0x00, 0x04, 0x0b, 0x08, 0x00, 0x09, 0x00, 0x00, 0x00
        /*0020*/ 	.byte	0x00, 0x00, 0x00, 0x00


//--------------------- .nv.info._Z9vectorAddPKiS0_Pii --------------------------
	.section	.nv.info._Z9vectorAddPKiS0_Pii,"",@"SHT_CUDA_INFO"
	.sectionflags	@""
	.align	4


	//----- nvinfo : EIATTR_CUDA_API_VERSION
	.align		4
        /*0000*/ 	.byte	0x04, 0x37
        /*0002*/ 	.short	(.L_7 - .L_6)
.L_6:
        /*0004*/ 	.word	0x00000082


	//----- nvinfo : EIATTR_KPARAM_INFO
	.align		4
.L_7:
        /*0008*/ 	.byte	0x04, 0x17
        /*000a*/ 	.short	(.L_9 - .L_8)
.L_8:
        /*000c*/ 	.word	0x00000000
        /*0010*/ 	.short	0x0003
        /*0012*/ 	.short	0x0018
        /*0014*/ 	.byte	0x00, 0xf0, 0x11, 0x00


	//----- nvinfo : EIATTR_KPARAM_INFO
	.align		4
.L_9:
        /*0018*/ 	.byte	0x04, 0x17
        /*001a*/ 	.short	(.L_11 - .L_10)
.L_10:
        /*001c*/ 	.word	0x00000000
        /*0020*/ 	.short	0x0002
        /*0022*/ 	.short	0x0010
        /*0024*/ 	.byte	0x00, 0xf5, 0x21, 0x00


	//----- nvinfo : EIATTR_KPARAM_INFO
	.align		4
.L_11:
        /*0028*/ 	.byte	0x04, 0x17
        /*002a*/ 	.short	(.L_13 - .L_12)
.L_12:
        /*002c*/ 	.word	0x00000000
        /*0030*/ 	.short	0x0001
        /*0032*/ 	.short	0x0008
        /*0034*/ 	.byte	0x00, 0xf5, 0x21, 0x00


	//----- nvinfo : EIATTR_KPARAM_INFO
	.align		4
.L_13:
        /*0038*/ 	.byte	0x04, 0x17
        /*003a*/ 	.short	(.L_15 - .L_14)
.L_14:
        /*003c*/ 	.word	0x00000000
        /*0040*/ 	.short	0x0000
        /*0042*/ 	.short	0x0000
        /*0044*/ 	.byte	0x00, 0xf5, 0x21, 0x00


	//----- nvinfo : EIATTR_SPARSE_MMA_MASK
	.align		4
.L_15:
        /*0048*/ 	.byte	0x03, 0x50
        /*004a*/ 	.short	0x0000


	//----- nvinfo : EIATTR_MAXREG_COUNT
	.align		4
        /*004c*/ 	.byte	0x03, 0x1b
        /*004e*/ 	.short	0x00ff


	//----- nvinfo : EIATTR_NUM_BARRIERS
	.align		4
        /*0050*/ 	.byte	0x02, 0x4c
        /*0052*/ 	.byte	0x01
	.zero		1


	//----- nvinfo : EIATTR_MERCURY_ISA_VERSION
	.align		4
        /*0054*/ 	.byte	0x03, 0x5f
        /*0056*/ 	.short	0x0101


	//----- nvinfo : EIATTR_VRC_CTA_INIT_COUNT
	.align		4
        /*0058*/ 	.byte	0x02, 0x4a
	.zero		1
	.zero		1


	//----- nvinfo : EIATTR_EXIT_INSTR_OFFSETS
	.align		4
        /*005c*/ 	.byte	0x04, 0x1c
        /*005e*/ 	.short	(.L_17 - .L_16)


	//   ....[0]....
.L_16:
        /*0060*/ 	.word	0x00000200


	//   ....[1]....
        /*0064*/ 	.word	0x00000250


	//----- nvinfo : EIATTR_CRS_STACK_SIZE
	.align		4
.L_17:
        /*0068*/ 	.byte	0x04, 0x1e
        /*006a*/ 	.short	(.L_19 - .L_18)
.L_18:
        /*006c*/ 	.word	0x00000000


	//----- nvinfo : EIATTR_CBANK_PARAM_SIZE
	.align		4
.L_19:
        /*0070*/ 	.byte	0x03, 0x19
        /*0072*/ 	.short	0x001c


	//----- nvinfo : EIATTR_PARAM_CBANK
	.align		4
        /*0074*/ 	.byte	0x04, 0x0a
        /*0076*/ 	.short	(.L_21 - .L_20)
	.align		4
.L_20:
        /*0078*/ 	.word	index@(.nv.constant0._Z9vectorAddPKiS0_Pii)
        /*007c*/ 	.short	0x0380
        /*007e*/ 	.short	0x001c


	//----- nvinfo : EIATTR_SW_WAR
	.align		4
.L_21:
        /*0080*/ 	.byte	0x04, 0x36
        /*0082*/ 	.short	(.L_23 - .L_22)
.L_22:
        /*0084*/ 	.word	0x00000008
.L_23:


//--------------------- .nv.callgraph             --------------------------
	.section	.nv.callgraph,"",@"SHT_CUDA_CALLGRAPH"
	.align	4
	.sectionentsize	8
	.align		4
        /*0000*/ 	.word	0x00000000
	.align		4
        /*0004*/ 	.word	0xffffffff
	.align		4
        /*0008*/ 	.word	0x00000000
	.align		4
        /*000c*/ 	.word	0xfffffffe
	.align		4
        /*0010*/ 	.word	0x00000000
	.align		4
        /*0014*/ 	.word	0xfffffffd
	.align		4
        /*0018*/ 	.word	0x00000000
	.align		4
        /*001c*/ 	.word	0xfffffffc


//--------------------- .text._Z9vectorAddPKiS0_Pii --------------------------
	.section	.text._Z9vectorAddPKiS0_Pii,"ax",@progbits
	.align	128
        .global         _Z9vectorAddPKiS0_Pii
        .type           _Z9vectorAddPKiS0_Pii,@function
        .size           _Z9vectorAddPKiS0_Pii,(.L_x_4 - _Z9vectorAddPKiS0_Pii)
        .other          _Z9vectorAddPKiS0_Pii,@"STO_CUDA_ENTRY STV_DEFAULT"
_Z9vectorAddPKiS0_Pii:
.text._Z9vectorAddPKiS0_Pii:
[----:B------:R-:W-:Y:S01]  /*0000*/  LDC R1, c[0x0][0x37c] ;  /* 0x0000df00ff017b82 */ /* 0x000fe20000000800 */
[----:B------:R-:W0:Y:S01]  /*0010*/  S2R R13, SR_CTAID.X ;  /* 0x00000000000d7919 */ /* 0x000e220000002500 */
[----:B------:R-:W0:Y:S01]  /*0020*/  LDCU UR8, c[0x0][0x360] ;  /* 0x00006c00ff0877ac */ /* 0x000e220008000800 */
[----:B------:R-:W-:Y:S01]  /*0030*/  BSSY.RECONVERGENT B0, `(.L_x_0) ;  /* 0x0000015000007945 */ /* 0x000fe20003800200 */
[----:B------:R-:W-:Y:S01]  /*0040*/  HFMA2 R10, -RZ, RZ, 0, 0 ;  /* 0x00000000ff0a7431 */ /* 0x000fe200000001ff */
[----:B------:R-:W0:Y:S01]  /*0050*/  S2R R12, SR_TID.X ;  /* 0x00000000000c7919 */ /* 0x000e220000002100 */
[----:B------:R-:W1:Y:S01]  /*0060*/  LDCU UR9, c[0x0][0x398] ;  /* 0x00007300ff0977ac */ /* 0x000e620008000800 */
[----:B------:R-:W2:Y:S01]  /*0070*/  LDCU.64 UR6, c[0x0][0x358] ;  /* 0x00006b00ff0677ac */ /* 0x000ea20008000a00 */
[----:B0-----:R-:W-:-:S05]  /*0080*/  IMAD R0, R13, UR8, R12 ;  /* 0x000000080d007c24 */ /* 0x001fca000f8e020c */
[----:B-1----:R-:W-:-:S13]  /*0090*/  ISETP.GE.AND P0, PT, R0, UR9, PT ;  /* 0x0000000900007c0c */ /* 0x002fda000bf06270 */
[----:B--2---:R-:W-:Y:S05]  /*00a0*/  @P0 BRA `(.L_x_1) ;  /* 0x0000000000340947 */ /* 0x004fea0003800000 */
[----:B------:R-:W0:Y:S01]  /*00b0*/  LDC R11, c[0x0][0x370] ;  /* 0x0000dc00ff0b7b82 */ /* 0x000e220000000800 */
[----:B------:R-:W-:-:S07]  /*00c0*/  MOV R10, RZ ;  /* 0x000000ff000a7202 */ /* 0x000fce0000000f00 */
[----:B------:R-:W1:Y:S08]  /*00d0*/  LDC.64 R6, c[0x0][0x380] ;  /* 0x0000e000ff067b82 */ /* 0x000e700000000a00 */
[----:B------:R-:W2:Y:S01]  /*00e0*/  LDC.64 R8, c[0x0][0x388] ;  /* 0x0000e200ff087b82 */ /* 0x000ea20000000a00 */
[----:B0-----:R-:W-:-:S07]  /*00f0*/  IMAD R11, R11, UR8, RZ ;  /* 0x000000080b0b7c24 */ /* 0x001fce000f8e02ff */
.L_x_2:
[----:B-1----:R-:W-:-:S04]  /*0100*/  IMAD.WIDE R2, R0, 0x4, R6 ;  /* 0x0000000400027825 */ /* 0x002fc800078e0206 */
[----:B--2---:R-:W-:Y:S02]  /*0110*/  IMAD.WIDE R4, R0, 0x4, R8 ;  /* 0x0000000400047825 */ /* 0x004fe400078e0208 */
[----:B------:R-:W2:Y:S04]  /*0120*/  LDG.E R3, desc[UR6][R2.64] ;  /* 0x0000000602037981 */ /* 0x000ea8000c1e1900 */
[----:B------:R-:W2:Y:S01]  /*0130*/  LDG.E R4, desc[UR6][R4.64] ;  /* 0x0000000604047981 */ /* 0x000ea2000c1e1900 */
[----:B------:R-:W-:-:S04]  /*0140*/  IADD3 R0, PT, PT, R11, R0, RZ ;  /* 0x000000000b007210 */ /* 0x000fc80007ffe0ff */
[----:B------:R-:W-:Y:S02]  /*0150*/  ISETP.GE.AND P0, PT, R0, UR9, PT ;  /* 0x0000000900007c0c */ /* 0x000fe4000bf06270 */
[----:B--2---:R-:W-:-:S11]  /*0160*/  IADD3 R10, PT, PT, R4, R3, R10 ;  /* 0x00000003040a7210 */ /* 0x004fd60007ffe00a */
[----:B------:R-:W-:Y:S05]  /*0170*/  @!P0 BRA `(.L_x_2) ;  /* 0xfffffffc00e08947 */ /* 0x000fea000383ffff */
.L_x_1:
[----:B------:R-:W-:Y:S05]  /*0180*/  BSYNC.RECONVERGENT B0 ;  /* 0x0000000000007941 */ /* 0x000fea0003800200 */
.L_x_0:
[----:B------:R-:W0:Y:S01]  /*0190*/  S2UR UR5, SR_CgaCtaId ;  /* 0x00000000000579c3 */ /* 0x000e220000008800 */
[----:B------:R-:W-:Y:S01]  /*01a0*/  UMOV UR4, 0x400 ;  /* 0x0000040000047882 */ /* 0x000fe20000000000 */
[----:B------:R-:W-:Y:S01]  /*01b0*/  ISETP.NE.AND P0, PT, R12, RZ, PT ;  /* 0x000000ff0c00720c */ /* 0x000fe20003f05270 */
[----:B0-----:R-:W-:-:S06]  /*01c0*/  ULEA UR4, UR5, UR4, 0x18 ;  /* 0x0000000405047291 */ /* 0x001fcc000f8ec0ff */
[----:B------:R-:W-:-:S05]  /*01d0*/  LEA R3, R12, UR4, 0x2 ;  /* 0x000000040c037c11 */ /* 0x000fca000f8e10ff */
[----:B------:R0:W-:Y:S01]  /*01e0*/  STS [R3], R10 ;  /* 0x0000000a03007388 */ /* 0x0001e20000000800 */
[----:B------:R-:W-:Y:S06]  /*01f0*/  BAR.SYNC.DEFER_BLOCKING 0x0 ;  /* 0x0000000000007b1d */ /* 0x000fec0000010000 */
[----:B------:R-:W-:Y:S05]  /*0200*/  @P0 EXIT ;  /* 0x000000000000094d */ /* 0x000fea0003800000 */
[----:B------:R-:W1:Y:S01]  /*0210*/  LDS R5, [UR4] ;  /* 0x00000004ff057984 */ /* 0x000e620008000800 */
[----:B0-----:R-:W0:Y:S02]  /*0220*/  LDC.64 R2, c[0x0][0x390] ;  /* 0x0000e400ff027b82 */ /* 0x001e240000000a00 */
[----:B0-----:R-:W-:-:S05]  /*0230*/  IMAD.WIDE.U32 R2, R13, 0x4, R2 ;  /* 0x000000040d027825 */ /* 0x001fca00078e0002 */
[----:B-1----:R-:W-:Y:S01]  /*0240*/  STG.E desc[UR6][R2.64], R5 ;  /* 0x0000000502007986 */ /* 0x002fe2000c101906 */
[----:B------:R-:W-:Y:S05]  /*0250*/  EXIT ;  /* 0x000000000000794d */ /* 0x000fea0003800000 */
.L_x_3:
[----:B------:R-:W-:-:S00]  /*0260*/  BRA `(.L_x_3) ;  /* 0xfffffffc00fc7947 */ /* 0x000fc0000383ffff */
[----:B------:R-:W-:-:S00]  /*0270*/  NOP ;  /* 0x0000000000007918 */ /* 0x000fc00000000000 */
        /* <DEDUP_REMOVED lines=8> */
.L_x_4:


//--------------------- .nv.shared._Z9vectorAddPKiS0_Pii --------------------------
	.section	.nv.shared._Z9vectorAddPKiS0_Pii,"aw",@nobits
	.sectionflags	@""
	.align	4
.nv.shared._Z9vectorAddPKiS0_Pii:
	.zero		2048


//--------------------- .nv.shared.reserved.0     --------------------------
	.section	.nv.shared.reserved.0,"aw",@nobits
	.weak		__nv_reservedSMEM_offset_0_alias
	.size		__nv_reservedSMEM_offset_0_alias, 0, 64
	.other		__nv_reservedSMEM_offset_0_alias,@"STO_CUDA_RESERVED_SHARED STV_DEFAULT"
__nv_reservedSMEM_offset_0_alias:
	.zero		0
	.zero		64


//--------------------- .nv.constant0._Z9vectorAddPKiS0_Pii --------------------------
	.section	.nv.constant0._Z9vectorAddPKiS0_Pii,"a",@progbits
	.sectionflags	@""
	.align	4
.nv.constant0._Z9vectorAddPKiS0_Pii:
	.zero		924


//--------------------- SYMBOLS --------------------------

	.type		.nv.reservedSmem.offset0,@object
	.size		.nv.reservedSmem.offset0,0x4
	.type		.nv.reservedSmem.cap,@object
	.size		.nv.reservedSmem.cap,0x4
